//
// Generated by NVIDIA NVVM Compiler
//
// Compiler Build ID: CL-36424714
// Cuda compilation tools, release 13.0, V13.0.88
// Based on NVVM 20.0.0
//

.version 9.0
.target sm_100
.address_size 64

	// .globl	_Z4add1Pfj

.visible .entry _Z4add1Pfj(
	.param .u64 .ptr .align 1 _Z4add1Pfj_param_0,
	.param .u32 _Z4add1Pfj_param_1
)
{
	.reg .pred 	%p<4>;
	.reg .b32 	%r<16>;
	.reg .b32 	%f<102>;
	.reg .b64 	%rd<5>;

	ld.param.u64 	%rd2, [_Z4add1Pfj_param_0];
	ld.param.u32 	%r5, [_Z4add1Pfj_param_1];
	mov.u32 	%r6, %nctaid.x;
	mov.u32 	%r7, %ntid.x;
	mul.lo.s32 	%r8, %r6, %r7;
	div.u32 	%r9, %r5, %r8;
	mov.u32 	%r10, %ctaid.x;
	mov.u32 	%r11, %tid.x;
	mad.lo.s32 	%r12, %r10, %r7, %r11;
	mul.lo.s32 	%r15, %r9, %r12;
	add.s32 	%r13, %r8, -1;
	setp.eq.s32 	%p1, %r12, %r13;
	add.s32 	%r14, %r15, %r9;
	selp.b32 	%r2, %r5, %r14, %p1;
	setp.ge.u32 	%p2, %r15, %r2;
	@%p2 bra 	$L__BB0_3;
	cvta.to.global.u64 	%rd1, %rd2;
$L__BB0_2:
	mul.wide.u32 	%rd3, %r15, 4;
	add.s64 	%rd4, %rd1, %rd3;
	ld.global.f32 	%f1, [%rd4];
	add.f32 	%f2, %f1, 0f3F800000;
	add.f32 	%f3, %f2, 0f3F800000;
	add.f32 	%f4, %f3, 0f3F800000;
	add.f32 	%f5, %f4, 0f3F800000;
	add.f32 	%f6, %f5, 0f3F800000;
	add.f32 	%f7, %f6, 0f3F800000;
	add.f32 	%f8, %f7, 0f3F800000;
	add.f32 	%f9, %f8, 0f3F800000;
	add.f32 	%f10, %f9, 0f3F800000;
	add.f32 	%f11, %f10, 0f3F800000;
	add.f32 	%f12, %f11, 0f3F800000;
	add.f32 	%f13, %f12, 0f3F800000;
	add.f32 	%f14, %f13, 0f3F800000;
	add.f32 	%f15, %f14, 0f3F800000;
	add.f32 	%f16, %f15, 0f3F800000;
	add.f32 	%f17, %f16, 0f3F800000;
	add.f32 	%f18, %f17, 0f3F800000;
	add.f32 	%f19, %f18, 0f3F800000;
	add.f32 	%f20, %f19, 0f3F800000;
	add.f32 	%f21, %f20, 0f3F800000;
	add.f32 	%f22, %f21, 0f3F800000;
	add.f32 	%f23, %f22, 0f3F800000;
	add.f32 	%f24, %f23, 0f3F800000;
	add.f32 	%f25, %f24, 0f3F800000;
	add.f32 	%f26, %f25, 0f3F800000;
	add.f32 	%f27, %f26, 0f3F800000;
	add.f32 	%f28, %f27, 0f3F800000;
	add.f32 	%f29, %f28, 0f3F800000;
	add.f32 	%f30, %f29, 0f3F800000;
	add.f32 	%f31, %f30, 0f3F800000;
	add.f32 	%f32, %f31, 0f3F800000;
	add.f32 	%f33, %f32, 0f3F800000;
	add.f32 	%f34, %f33, 0f3F800000;
	add.f32 	%f35, %f34, 0f3F800000;
	add.f32 	%f36, %f35, 0f3F800000;
	add.f32 	%f37, %f36, 0f3F800000;
	add.f32 	%f38, %f37, 0f3F800000;
	add.f32 	%f39, %f38, 0f3F800000;
	add.f32 	%f40, %f39, 0f3F800000;
	add.f32 	%f41, %f40, 0f3F800000;
	add.f32 	%f42, %f41, 0f3F800000;
	add.f32 	%f43, %f42, 0f3F800000;
	add.f32 	%f44, %f43, 0f3F800000;
	add.f32 	%f45, %f44, 0f3F800000;
	add.f32 	%f46, %f45, 0f3F800000;
	add.f32 	%f47, %f46, 0f3F800000;
	add.f32 	%f48, %f47, 0f3F800000;
	add.f32 	%f49, %f48, 0f3F800000;
	add.f32 	%f50, %f49, 0f3F800000;
	add.f32 	%f51, %f50, 0f3F800000;
	add.f32 	%f52, %f51, 0f3F800000;
	add.f32 	%f53, %f52, 0f3F800000;
	add.f32 	%f54, %f53, 0f3F800000;
	add.f32 	%f55, %f54, 0f3F800000;
	add.f32 	%f56, %f55, 0f3F800000;
	add.f32 	%f57, %f56, 0f3F800000;
	add.f32 	%f58, %f57, 0f3F800000;
	add.f32 	%f59, %f58, 0f3F800000;
	add.f32 	%f60, %f59, 0f3F800000;
	add.f32 	%f61, %f60, 0f3F800000;
	add.f32 	%f62, %f61, 0f3F800000;
	add.f32 	%f63, %f62, 0f3F800000;
	add.f32 	%f64, %f63, 0f3F800000;
	add.f32 	%f65, %f64, 0f3F800000;
	add.f32 	%f66, %f65, 0f3F800000;
	add.f32 	%f67, %f66, 0f3F800000;
	add.f32 	%f68, %f67, 0f3F800000;
	add.f32 	%f69, %f68, 0f3F800000;
	add.f32 	%f70, %f69, 0f3F800000;
	add.f32 	%f71, %f70, 0f3F800000;
	add.f32 	%f72, %f71, 0f3F800000;
	add.f32 	%f73, %f72, 0f3F800000;
	add.f32 	%f74, %f73, 0f3F800000;
	add.f32 	%f75, %f74, 0f3F800000;
	add.f32 	%f76, %f75, 0f3F800000;
	add.f32 	%f77, %f76, 0f3F800000;
	add.f32 	%f78, %f77, 0f3F800000;
	add.f32 	%f79, %f78, 0f3F800000;
	add.f32 	%f80, %f79, 0f3F800000;
	add.f32 	%f81, %f80, 0f3F800000;
	add.f32 	%f82, %f81, 0f3F800000;
	add.f32 	%f83, %f82, 0f3F800000;
	add.f32 	%f84, %f83, 0f3F800000;
	add.f32 	%f85, %f84, 0f3F800000;
	add.f32 	%f86, %f85, 0f3F800000;
	add.f32 	%f87, %f86, 0f3F800000;
	add.f32 	%f88, %f87, 0f3F800000;
	add.f32 	%f89, %f88, 0f3F800000;
	add.f32 	%f90, %f89, 0f3F800000;
	add.f32 	%f91, %f90, 0f3F800000;
	add.f32 	%f92, %f91, 0f3F800000;
	add.f32 	%f93, %f92, 0f3F800000;
	add.f32 	%f94, %f93, 0f3F800000;
	add.f32 	%f95, %f94, 0f3F800000;
	add.f32 	%f96, %f95, 0f3F800000;
	add.f32 	%f97, %f96, 0f3F800000;
	add.f32 	%f98, %f97, 0f3F800000;
	add.f32 	%f99, %f98, 0f3F800000;
	add.f32 	%f100, %f99, 0f3F800000;
	add.f32 	%f101, %f100, 0f3F800000;
	st.global.f32 	[%rd4], %f101;
	add.s32 	%r15, %r15, 1;
	setp.lt.u32 	%p3, %r15, %r2;
	@%p3 bra 	$L__BB0_2;
$L__BB0_3:
	ret;

}


// ===== COMPILED SASS (sm_100) =====

	.target	sm_100

	.elftype	@"ET_EXEC"


//--------------------- .note.nv.tkinfo           --------------------------
	.section	.note.nv.tkinfo,"",@"SHT_NOTE"
	.sectionflags	@"SHF_NOTE_NV_TKINFO"
	.tkinfo
        /*0018*/ 	.word	0x00000002
        /*0030*/ 	.string	""
        /*0030*/ 	.string	"ptxas"
        /*0030*/ 	.string	"Cuda compilation tools, release 13.0, V13.0.88"
        /*0030*/ 	.string	"Build cuda_13.0.r13.0/compiler.36424714_0"
        /*0030*/ 	.string	"-arch sm_100 -m 64 "



//--------------------- .note.nv.cuinfo           --------------------------
	.section	.note.nv.cuinfo,"",@"SHT_NOTE"
	.sectionflags	@"SHF_NOTE_NV_CUINFO"
        /*0018*/ 	.short	0x0002
        /*001a*/ 	.short	0x0064
        /*001c*/ 	.short	0x0082
	.zero		2


//--------------------- .nv.info                  --------------------------
	.section	.nv.info,"",@"SHT_CUDA_INFO"
	.align	4


	//----- nvinfo : EIATTR_REGCOUNT
	.align		4
        /*0000*/ 	.byte	0x04, 0x2f
        /*0002*/ 	.short	(.L_1 - .L_0)
	.align		4
.L_0:
        /*0004*/ 	.word	index@(_Z4add1Pfj)
        /*0008*/ 	.word	0x0000000e


	//----- nvinfo : EIATTR_FRAME_SIZE
	.align		4
.L_1:
        /*000c*/ 	.byte	0x04, 0x11
        /*000e*/ 	.short	(.L_3 - .L_2)
	.align		4
.L_2:
        /*0010*/ 	.word	index@(_Z4add1Pfj)
        /*0014*/ 	.word	0x00000000


	//----- nvinfo : EIATTR_MIN_STACK_SIZE
	.align		4
.L_3:
        /*0018*/ 	.byte	0x04, 0x12
        /*001a*/ 	.short	(.L_5 - .L_4)
	.align		4
.L_4:
        /*001c*/ 	.word	index@(_Z4add1Pfj)
        /*0020*/ 	.word	0x00000000
.L_5:


//--------------------- .nv.compat                --------------------------
	.section	.nv.compat,"",@"SHT_CUDA_COMPAT_INFO"
	.align	4
        /*0000*/ 	.byte	0x02, 0x09, 0x00, 0x00, 0x02, 0x02, 0x01, 0x00, 0x02, 0x05, 0x05, 0x00, 0x03, 0x07, 0x01, 0x01
        /*0010*/ 	.byte	0x02, 0x03, 0x00, 0x00, 0x02, 0x06, 0x01, 0x00, 0x04, 0x0b, 0x08, 0x00, 0x09, 0x00, 0x00, 0x00
        /*0020*/ 	.byte	0x00, 0x00, 0x00, 0x00


//--------------------- .nv.info._Z4add1Pfj       --------------------------
	.section	.nv.info._Z4add1Pfj,"",@"SHT_CUDA_INFO"
	.sectionflags	@""
	.align	4


	//----- nvinfo : EIATTR_CUDA_API_VERSION
	.align		4
        /*0000*/ 	.byte	0x04, 0x37
        /*0002*/ 	.short	(.L_7 - .L_6)
.L_6:
        /*0004*/ 	.word	0x00000082


	//----- nvinfo : EIATTR_KPARAM_INFO
	.align		4
.L_7:
        /*0008*/ 	.byte	0x04, 0x17
        /*000a*/ 	.short	(.L_9 - .L_8)
.L_8:
        /*000c*/ 	.word	0x00000000
        /*0010*/ 	.short	0x0001
        /*0012*/ 	.short	0x0008
        /*0014*/ 	.byte	0x00, 0xf0, 0x11, 0x00


	//----- nvinfo : EIATTR_KPARAM_INFO
	.align		4
.L_9:
        /*0018*/ 	.byte	0x04, 0x17
        /*001a*/ 	.short	(.L_11 - .L_10)
.L_10:
        /*001c*/ 	.word	0x00000000
        /*0020*/ 	.short	0x0000
        /*0022*/ 	.short	0x0000
        /*0024*/ 	.byte	0x00, 0xf5, 0x21, 0x00


	//----- nvinfo : EIATTR_SPARSE_MMA_MASK
	.align		4
.L_11:
        /*0028*/ 	.byte	0x03, 0x50
        /*002a*/ 	.short	0x0000


	//----- nvinfo : EIATTR_MAXREG_COUNT
	.align		4
        /*002c*/ 	.byte	0x03, 0x1b
        /*002e*/ 	.short	0x00ff


	//----- nvinfo : EIATTR_MERCURY_ISA_VERSION
	.align		4
        /*0030*/ 	.byte	0x03, 0x5f
        /*0032*/ 	.short	0x0101


	//----- nvinfo : EIATTR_VRC_CTA_INIT_COUNT
	.align		4
        /*0034*/ 	.byte	0x02, 0x4a
	.zero		1
	.zero		1


	//----- nvinfo : EIATTR_EXIT_INSTR_OFFSETS
	.align		4
        /*0038*/ 	.byte	0x04, 0x1c
        /*003a*/ 	.short	(.L_13 - .L_12)


	//   ....[0]....
.L_12:
        /*003c*/ 	.word	0x000001f0


	//   ....[1]....
        /*0040*/ 	.word	0x000008e0


	//----- nvinfo : EIATTR_CRS_STACK_SIZE
	.align		4
.L_13:
        /*0044*/ 	.byte	0x04, 0x1e
        /*0046*/ 	.short	(.L_15 - .L_14)
.L_14:
        /*0048*/ 	.word	0x00000000


	//----- nvinfo : EIATTR_CBANK_PARAM_SIZE
	.align		4
.L_15:
        /*004c*/ 	.byte	0x03, 0x19
        /*004e*/ 	.short	0x000c


	//----- nvinfo : EIATTR_PARAM_CBANK
	.align		4
        /*0050*/ 	.byte	0x04, 0x0a
        /*0052*/ 	.short	(.L_17 - .L_16)
	.align		4
.L_16:
        /*0054*/ 	.word	index@(.nv.constant0._Z4add1Pfj)
        /*0058*/ 	.short	0x0380
        /*005a*/ 	.short	0x000c


	//----- nvinfo : EIATTR_SW_WAR
	.align		4
.L_17:
        /*005c*/ 	.byte	0x04, 0x36
        /*005e*/ 	.short	(.L_19 - .L_18)
.L_18:
        /*0060*/ 	.word	0x00000008
.L_19:


//--------------------- .nv.callgraph             --------------------------
	.section	.nv.callgraph,"",@"SHT_CUDA_CALLGRAPH"
	.align	4
	.sectionentsize	8
	.align		4
        /*0000*/ 	.word	0x00000000
	.align		4
        /*0004*/ 	.word	0xffffffff
	.align		4
        /*0008*/ 	.word	0x00000000
	.align		4
        /*000c*/ 	.word	0xfffffffe
	.align		4
        /*0010*/ 	.word	0x00000000
	.align		4
        /*0014*/ 	.word	0xfffffffd
	.align		4
        /*0018*/ 	.word	0x00000000
	.align		4
        /*001c*/ 	.word	0xfffffffc


//--------------------- .text._Z4add1Pfj          --------------------------
	.section	.text._Z4add1Pfj,"ax",@progbits
	.align	128
        .global         _Z4add1Pfj
        .type           _Z4add1Pfj,@function
        .size           _Z4add1Pfj,(.L_x_2 - _Z4add1Pfj)
        .other          _Z4add1Pfj,@"STO_CUDA_ENTRY STV_DEFAULT"
_Z4add1Pfj:
.text._Z4add1Pfj:
[----:B------:R-:W-:Y:S01]  /*0000*/  LDC R1, c[0x0][0x37c] ;  /* 0x0000df00ff017b82 */ /* 0x000fe20000000800 */
[----:B------:R-:W0:Y:S07]  /*0010*/  LDCU UR4, c[0x0][0x370] ;  /* 0x00006e00ff0477ac */ /* 0x000e2e0008000800 */
[----:B------:R-:W1:Y:S01]  /*0020*/  LDC R0, c[0x0][0x388] ;  /* 0x0000e200ff007b82 */ /* 0x000e620000000800 */
[----:B------:R-:W0:Y:S02]  /*0030*/  LDCU UR5, c[0x0][0x360] ;  /* 0x00006c00ff0577ac */ /* 0x000e240008000800 */
[----:B0-----:R-:W-:-:S06]  /*0040*/  UIMAD UR4, UR4, UR5, URZ ;  /* 0x00000005040472a4 */ /* 0x001fcc000f8e02ff */
[----:B------:R-:W-:Y:S02]  /*0050*/  IADD3 R5, PT, PT, RZ, -UR4, RZ ;  /* 0x80000004ff057c10 */ /* 0x000fe4000fffe0ff */
[----:B------:R-:W-:Y:S01]  /*0060*/  ISETP.NE.U32.AND P0, PT, RZ, UR4, PT ;  /* 0x00000004ff007c0c */ /* 0x000fe2000bf05070 */
[----:B------:R-:W0:Y:S08]  /*0070*/  I2F.U32.RP R4, UR4 ;  /* 0x0000000400047d06 */ /* 0x000e300008209000 */
[----:B0-----:R-:W0:Y:S02]  /*0080*/  MUFU.RCP R4, R4 ;  /* 0x0000000400047308 */ /* 0x001e240000001000 */
[----:B0-----:R-:W-:-:S02]  /*0090*/  IADD3 R2, PT, PT, R4, 0xffffffe, RZ ;  /* 0x0ffffffe04027810 */ /* 0x001fc40007ffe0ff */
[----:B------:R-:W0:Y:S04]  /*00a0*/  S2R R4, SR_CTAID.X ;  /* 0x0000000000047919 */ /* 0x000e280000002500 */
[----:B------:R2:W3:Y:S02]  /*00b0*/  F2I.FTZ.U32.TRUNC.NTZ R3, R2 ;  /* 0x0000000200037305 */ /* 0x0004e4000021f000 */
[----:B--2---:R-:W-:Y:S02]  /*00c0*/  HFMA2 R2, -RZ, RZ, 0, 0 ;  /* 0x00000000ff027431 */ /* 0x004fe400000001ff */
[----:B---3--:R-:W-:-:S04]  /*00d0*/  IMAD R5, R5, R3, RZ ;  /* 0x0000000305057224 */ /* 0x008fc800078e02ff */
[----:B------:R-:W-:Y:S02]  /*00e0*/  IMAD.HI.U32 R3, R3, R5, R2 ;  /* 0x0000000503037227 */ /* 0x000fe400078e0002 */
[----:B------:R-:W0:Y:S04]  /*00f0*/  S2R R5, SR_TID.X ;  /* 0x0000000000057919 */ /* 0x000e280000002100 */
[----:B-1----:R-:W-:-:S05]  /*0100*/  IMAD.HI.U32 R3, R3, R0, RZ ;  /* 0x0000000003037227 */ /* 0x002fca00078e00ff */
[----:B------:R-:W-:-:S05]  /*0110*/  IADD3 R7, PT, PT, -R3, RZ, RZ ;  /* 0x000000ff03077210 */ /* 0x000fca0007ffe1ff */
[----:B------:R-:W-:-:S05]  /*0120*/  IMAD R2, R7, UR4, R0 ;  /* 0x0000000407027c24 */ /* 0x000fca000f8e0200 */
[----:B------:R-:W-:-:S13]  /*0130*/  ISETP.GE.U32.AND P1, PT, R2, UR4, PT ;  /* 0x0000000402007c0c */ /* 0x000fda000bf26070 */
[----:B------:R-:W-:Y:S02]  /*0140*/  @P1 IADD3 R2, PT, PT, R2, -UR4, RZ ;  /* 0x8000000402021c10 */ /* 0x000fe4000fffe0ff */
[----:B------:R-:W-:Y:S02]  /*0150*/  @P1 IADD3 R3, PT, PT, R3, 0x1, RZ ;  /* 0x0000000103031810 */ /* 0x000fe40007ffe0ff */
[----:B------:R-:W-:Y:S01]  /*0160*/  ISETP.GE.U32.AND P2, PT, R2, UR4, PT ;  /* 0x0000000402007c0c */ /* 0x000fe2000bf46070 */
[----:B0-----:R-:W-:Y:S01]  /*0170*/  IMAD R2, R4, UR5, R5 ;  /* 0x0000000504027c24 */ /* 0x001fe2000f8e0205 */
[----:B------:R-:W-:-:S06]  /*0180*/  UIADD3 UR5, UPT, UPT, UR4, -0x1, URZ ;  /* 0xffffffff04057890 */ /* 0x000fcc000fffe0ff */
[----:B------:R-:W-:-:S05]  /*0190*/  ISETP.NE.AND P1, PT, R2, UR5, PT ;  /* 0x0000000502007c0c */ /* 0x000fca000bf25270 */
[----:B------:R-:W-:Y:S02]  /*01a0*/  @P2 IADD3 R3, PT, PT, R3, 0x1, RZ ;  /* 0x0000000103032810 */ /* 0x000fe40007ffe0ff */
[----:B------:R-:W-:-:S05]  /*01b0*/  @!P0 LOP3.LUT R3, RZ, UR4, RZ, 0x33, !PT ;  /* 0x00000004ff038c12 */ /* 0x000fca000f8e33ff */
[----:B------:R-:W-:-:S05]  /*01c0*/  IMAD R7, R3, R2, RZ ;  /* 0x0000000203077224 */ /* 0x000fca00078e02ff */
[----:B------:R-:W-:-:S04]  /*01d0*/  @P1 IADD3 R0, PT, PT, R3, R7, RZ ;  /* 0x0000000703001210 */ /* 0x000fc80007ffe0ff */
[----:B------:R-:W-:-:S13]  /*01e0*/  ISETP.GE.U32.AND P0, PT, R7, R0, PT ;  /* 0x000000000700720c */ /* 0x000fda0003f06070 */
[----:B------:R-:W-:Y:S05]  /*01f0*/  @P0 EXIT ;  /* 0x000000000000094d */ /* 0x000fea0003800000 */
[----:B------:R-:W0:Y:S08]  /*0200*/  LDC.64 R8, c[0x0][0x358] ;  /* 0x0000d600ff087b82 */ /* 0x000e300000000a00 */
[----:B------:R-:W1:Y:S02]  /*0210*/  LDC.64 R2, c[0x0][0x380] ;  /* 0x0000e000ff027b82 */ /* 0x000e640000000a00 */
.L_x_0:
[----:B0-----:R-:W-:Y:S01]  /*0220*/  R2UR UR4, R8 ;  /* 0x00000000080472ca */ /* 0x001fe200000e0000 */
[----:B-12---:R-:W-:Y:S01]  /*0230*/  IMAD.WIDE.U32 R4, R7, 0x4, R2 ;  /* 0x0000000407047825 */ /* 0x006fe200078e0002 */
[----:B------:R-:W-:-:S13]  /*0240*/  R2UR UR5, R9 ;  /* 0x00000000090572ca */ /* 0x000fda00000e0000 */
[----:B------:R-:W2:Y:S01]  /*0250*/  LDG.E R6, desc[UR4][R4.64] ;  /* 0x0000000404067981 */ /* 0x000ea2000c1e1900 */
[----:B------:R-:W-:-:S04]  /*0260*/  IADD3 R7, PT, PT, R7, 0x1, RZ ;  /* 0x0000000107077810 */ /* 0x000fc80007ffe0ff */
[----:B------:R-:W-:Y:S01]  /*0270*/  ISETP.GE.U32.AND P0, PT, R7, R0, PT ;  /* 0x000000000700720c */ /* 0x000fe20003f06070 */
[----:B--2---:R-:W-:-:S04]  /*0280*/  FADD R6, R6, 1 ;  /* 0x3f80000006067421 */ /* 0x004fc80000000000 */
[----:B------:R-:W-:-:S04]  /*0290*/  FADD R6, R6, 1 ;  /* 0x3f80000006067421 */ /* 0x000fc80000000000 */
        /* <DEDUP_REMOVED lines=97> */
[----:B------:R-:W-:-:S05]  /*08b0*/  FADD R11, R6, 1 ;  /* 0x3f800000060b7421 */ /* 0x000fca0000000000 */
[----:B------:R2:W-:Y:S01]  /*08c0*/  STG.E desc[UR4][R4.64], R11 ;  /* 0x0000000b04007986 */ /* 0x0005e2000c101904 */
[----:B------:R-:W-:Y:S05]  /*08d0*/  @!P0 BRA `(.L_x_0) ;  /* 0xfffffff800508947 */ /* 0x000fea000383ffff */
[----:B------:R-:W-:Y:S05]  /*08e0*/  EXIT ;  /* 0x000000000000794d */ /* 0x000fea0003800000 */
.L_x_1:
[----:B------:R-:W-:-:S00]  /*08f0*/  BRA `(.L_x_1) ;  /* 0xfffffffc00fc7947 */ /* 0x000fc0000383ffff */
[----:B------:R-:W-:-:S00]  /*0900*/  NOP ;  /* 0x0000000000007918 */ /* 0x000fc00000000000 */
[----:B------:R-:W-:-:S00]  /*0910*/  NOP ;  /* 0x0000000000007918 */ /* 0x000fc00000000000 */
[----:B------:R-:W-:-:S00]  /*0920*/  NOP ;  /* 0x0000000000007918 */ /* 0x000fc00000000000 */
[----:B------:R-:W-:-:S00]  /*0930*/  NOP ;  /* 0x0000000000007918 */ /* 0x000fc00000000000 */
[----:B------:R-:W-:-:S00]  /*0940*/  NOP ;  /* 0x0000000000007918 */ /* 0x000fc00000000000 */
[----:B------:R-:W-:-:S00]  /*0950*/  NOP ;  /* 0x0000000000007918 */ /* 0x000fc00000000000 */
[----:B------:R-:W-:-:S00]  /*0960*/  NOP ;  /* 0x0000000000007918 */ /* 0x000fc00000000000 */
[----:B------:R-:W-:-:S00]  /*0970*/  NOP ;  /* 0x0000000000007918 */ /* 0x000fc00000000000 */
.L_x_2:


//--------------------- .nv.shared.reserved.0     --------------------------
	.section	.nv.shared.reserved.0,"aw",@nobits
	.weak		__nv_reservedSMEM_offset_0_alias
	.size		__nv_reservedSMEM_offset_0_alias, 0, 64
	.other		__nv_reservedSMEM_offset_0_alias,@"STO_CUDA_RESERVED_SHARED STV_DEFAULT"
__nv_reservedSMEM_offset_0_alias:
	.zero		0
	.zero		64


//--------------------- .nv.constant0._Z4add1Pfj  --------------------------
	.section	.nv.constant0._Z4add1Pfj,"a",@progbits
	.sectionflags	@""
	.align	4
.nv.constant0._Z4add1Pfj:
	.zero		908


//--------------------- SYMBOLS --------------------------

	.type		.nv.reservedSmem.offset0,@object
	.size		.nv.reservedSmem.offset0,0x4
